//
// Generated by NVIDIA NVVM Compiler
//
// Compiler Build ID: CL-36424714
// Cuda compilation tools, release 13.0, V13.0.88
// Based on NVVM 20.0.0
//

.version 9.0
.target sm_100
.address_size 64

	// .globl	_Z12gaussianBlurPhS_jjPfi
.extern .func  (.param .b32 func_retval0) vprintf
(
	.param .b64 vprintf_param_0,
	.param .b64 vprintf_param_1
)
;
.global .align 1 .b8 $str[20] = {116, 104, 114, 101, 97, 100, 58, 32, 37, 100, 32, 114, 101, 97, 99, 104, 101, 100, 10};

.visible .entry _Z12gaussianBlurPhS_jjPfi(
	.param .u64 .ptr .align 1 _Z12gaussianBlurPhS_jjPfi_param_0,
	.param .u64 .ptr .align 1 _Z12gaussianBlurPhS_jjPfi_param_1,
	.param .u32 _Z12gaussianBlurPhS_jjPfi_param_2,
	.param .u32 _Z12gaussianBlurPhS_jjPfi_param_3,
	.param .u64 .ptr .align 1 _Z12gaussianBlurPhS_jjPfi_param_4,
	.param .u32 _Z12gaussianBlurPhS_jjPfi_param_5
)
{
	.local .align 8 .b8 	__local_depot0[8];
	.reg .b64 	%SP;
	.reg .b64 	%SPL;
	.reg .pred 	%p<4>;
	.reg .b16 	%rs<2>;
	.reg .b32 	%r<16>;
	.reg .b64 	%rd<9>;

	mov.u64 	%SPL, __local_depot0;
	cvta.local.u64 	%SP, %SPL;
	ld.param.u64 	%rd1, [_Z12gaussianBlurPhS_jjPfi_param_1];
	ld.param.u32 	%r4, [_Z12gaussianBlurPhS_jjPfi_param_2];
	ld.param.u32 	%r5, [_Z12gaussianBlurPhS_jjPfi_param_3];
	mov.u32 	%r6, %ctaid.x;
	shl.b32 	%r7, %r6, 4;
	mov.u32 	%r8, %tid.x;
	add.s32 	%r1, %r7, %r8;
	mov.u32 	%r9, %ctaid.y;
	shl.b32 	%r10, %r9, 4;
	mov.u32 	%r11, %tid.y;
	add.s32 	%r12, %r10, %r11;
	setp.ge.u32 	%p1, %r1, %r5;
	setp.ge.u32 	%p2, %r12, %r4;
	or.pred  	%p3, %p1, %p2;
	@%p3 bra 	$L__BB0_2;
	add.u64 	%rd2, %SP, 0;
	add.u64 	%rd3, %SPL, 0;
	mad.lo.s32 	%r13, %r4, %r12, %r1;
	st.local.u32 	[%rd3], %r13;
	mov.u64 	%rd4, $str;
	cvta.global.u64 	%rd5, %rd4;
	{ // callseq 0, 0
	.param .b64 param0;
	st.param.b64 	[param0], %rd5;
	.param .b64 param1;
	st.param.b64 	[param1], %rd2;
	.param .b32 retval0;
	call.uni (retval0), 
	vprintf, 
	(
	param0, 
	param1
	);
	ld.param.b32 	%r14, [retval0];
	} // callseq 0
	cvt.s64.s32 	%rd6, %r13;
	cvta.to.global.u64 	%rd7, %rd1;
	add.s64 	%rd8, %rd7, %rd6;
	mov.b16 	%rs1, 0;
	st.global.u8 	[%rd8], %rs1;
$L__BB0_2:
	ret;

}


// ===== COMPILED SASS (sm_100) =====

	.target	sm_100

	.elftype	@"ET_EXEC"


//--------------------- .note.nv.tkinfo           --------------------------
	.section	.note.nv.tkinfo,"",@"SHT_NOTE"
	.sectionflags	@"SHF_NOTE_NV_TKINFO"
	.tkinfo
        /*0018*/ 	.word	0x00000002
        /*0030*/ 	.string	""
        /*0030*/ 	.string	"ptxas"
        /*0030*/ 	.string	"Cuda compilation tools, release 13.0, V13.0.88"
        /*0030*/ 	.string	"Build cuda_13.0.r13.0/compiler.36424714_0"
        /*0030*/ 	.string	"-arch sm_100 -m 64 "



//--------------------- .note.nv.cuinfo           --------------------------
	.section	.note.nv.cuinfo,"",@"SHT_NOTE"
	.sectionflags	@"SHF_NOTE_NV_CUINFO"
        /*0018*/ 	.short	0x0002
        /*001a*/ 	.short	0x0064
        /*001c*/ 	.short	0x0082
	.zero		2


//--------------------- .nv.info                  --------------------------
	.section	.nv.info,"",@"SHT_CUDA_INFO"
	.align	4


	//----- nvinfo : EIATTR_REGCOUNT
	.align		4
        /*0000*/ 	.byte	0x04, 0x2f
        /*0002*/ 	.short	(.L_2 - .L_1)
	.align		4
.L_1:
        /*0004*/ 	.word	index@(_Z12gaussianBlurPhS_jjPfi)
        /*0008*/ 	.word	0x00000018


	//----- nvinfo : EIATTR_FRAME_SIZE
	.align		4
.L_2:
        /*000c*/ 	.byte	0x04, 0x11
        /*000e*/ 	.short	(.L_4 - .L_3)
	.align		4
.L_3:
        /*0010*/ 	.word	index@(_Z12gaussianBlurPhS_jjPfi)
        /*0014*/ 	.word	0x00000008


	//----- nvinfo : EIATTR_MIN_STACK_SIZE
	.align		4
.L_4:
        /*0018*/ 	.byte	0x04, 0x12
        /*001a*/ 	.short	(.L_6 - .L_5)
	.align		4
.L_5:
        /*001c*/ 	.word	index@(_Z12gaussianBlurPhS_jjPfi)
        /*0020*/ 	.word	0x00000008
.L_6:


//--------------------- .nv.compat                --------------------------
	.section	.nv.compat,"",@"SHT_CUDA_COMPAT_INFO"
	.align	4
        /*0000*/ 	.byte	0x02, 0x09, 0x00, 0x00, 0x02, 0x02, 0x01, 0x00, 0x02, 0x05, 0x05, 0x00, 0x03, 0x07, 0x01, 0x01
        /*0010*/ 	.byte	0x02, 0x03, 0x00, 0x00, 0x02, 0x06, 0x01, 0x00, 0x04, 0x0b, 0x08, 0x00, 0x09, 0x00, 0x00, 0x00
        /*0020*/ 	.byte	0x00, 0x00, 0x00, 0x00


//--------------------- .nv.info._Z12gaussianBlurPhS_jjPfi --------------------------
	.section	.nv.info._Z12gaussianBlurPhS_jjPfi,"",@"SHT_CUDA_INFO"
	.sectionflags	@""
	.align	4


	//----- nvinfo : EIATTR_CUDA_API_VERSION
	.align		4
        /*0000*/ 	.byte	0x04, 0x37
        /*0002*/ 	.short	(.L_8 - .L_7)
.L_7:
        /*0004*/ 	.word	0x00000082


	//----- nvinfo : EIATTR_KPARAM_INFO
	.align		4
.L_8:
        /*0008*/ 	.byte	0x04, 0x17
        /*000a*/ 	.short	(.L_10 - .L_9)
.L_9:
        /*000c*/ 	.word	0x00000000
        /*0010*/ 	.short	0x0005
        /*0012*/ 	.short	0x0020
        /*0014*/ 	.byte	0x00, 0xf0, 0x11, 0x00


	//----- nvinfo : EIATTR_KPARAM_INFO
	.align		4
.L_10:
        /*0018*/ 	.byte	0x04, 0x17
        /*001a*/ 	.short	(.L_12 - .L_11)
.L_11:
        /*001c*/ 	.word	0x00000000
        /*0020*/ 	.short	0x0004
        /*0022*/ 	.short	0x0018
        /*0024*/ 	.byte	0x00, 0xf5, 0x21, 0x00


	//----- nvinfo : EIATTR_KPARAM_INFO
	.align		4
.L_12:
        /*0028*/ 	.byte	0x04, 0x17
        /*002a*/ 	.short	(.L_14 - .L_13)
.L_13:
        /*002c*/ 	.word	0x00000000
        /*0030*/ 	.short	0x0003
        /*0032*/ 	.short	0x0014
        /*0034*/ 	.byte	0x00, 0xf0, 0x11, 0x00


	//----- nvinfo : EIATTR_KPARAM_INFO
	.align		4
.L_14:
        /*0038*/ 	.byte	0x04, 0x17
        /*003a*/ 	.short	(.L_16 - .L_15)
.L_15:
        /*003c*/ 	.word	0x00000000
        /*0040*/ 	.short	0x0002
        /*0042*/ 	.short	0x0010
        /*0044*/ 	.byte	0x00, 0xf0, 0x11, 0x00


	//----- nvinfo : EIATTR_KPARAM_INFO
	.align		4
.L_16:
        /*0048*/ 	.byte	0x04, 0x17
        /*004a*/ 	.short	(.L_18 - .L_17)
.L_17:
        /*004c*/ 	.word	0x00000000
        /*0050*/ 	.short	0x0001
        /*0052*/ 	.short	0x0008
        /*0054*/ 	.byte	0x00, 0xf5, 0x21, 0x00


	//----- nvinfo : EIATTR_KPARAM_INFO
	.align		4
.L_18:
        /*0058*/ 	.byte	0x04, 0x17
        /*005a*/ 	.short	(.L_20 - .L_19)
.L_19:
        /*005c*/ 	.word	0x00000000
        /*0060*/ 	.short	0x0000
        /*0062*/ 	.short	0x0000
        /*0064*/ 	.byte	0x00, 0xf5, 0x21, 0x00


	//----- nvinfo : EIATTR_SPARSE_MMA_MASK
	.align		4
.L_20:
        /*0068*/ 	.byte	0x03, 0x50
        /*006a*/ 	.short	0x0000


	//----- nvinfo : EIATTR_MAXREG_COUNT
	.align		4
        /*006c*/ 	.byte	0x03, 0x1b
        /*006e*/ 	.short	0x00ff


	//----- nvinfo : EIATTR_EXTERNS
	.align		4
        /*0070*/ 	.byte	0x04, 0x0f
        /*0072*/ 	.short	(.L_22 - .L_21)


	//   ....[0]....
	.align		4
.L_21:
        /*0074*/ 	.word	index@(vprintf)


	//----- nvinfo : EIATTR_MERCURY_ISA_VERSION
	.align		4
.L_22:
        /*0078*/ 	.byte	0x03, 0x5f
        /*007a*/ 	.short	0x0101


	//----- nvinfo : EIATTR_VRC_CTA_INIT_COUNT
	.align		4
        /*007c*/ 	.byte	0x02, 0x4a
	.zero		1
	.zero		1


	//----- nvinfo : EIATTR_SYSCALL_OFFSETS
	.align		4
        /*0080*/ 	.byte	0x04, 0x46
        /*0082*/ 	.short	(.L_24 - .L_23)


	//   ....[0]....
.L_23:
        /*0084*/ 	.word	0x00000190


	//----- nvinfo : EIATTR_EXIT_INSTR_OFFSETS
	.align		4
.L_24:
        /*0088*/ 	.byte	0x04, 0x1c
        /*008a*/ 	.short	(.L_26 - .L_25)


	//   ....[0]....
.L_25:
        /*008c*/ 	.word	0x000000f0


	//   ....[1]....
        /*0090*/ 	.word	0x000001e0


	//----- nvinfo : EIATTR_CRS_STACK_SIZE
	.align		4
.L_26:
        /*0094*/ 	.byte	0x04, 0x1e
        /*0096*/ 	.short	(.L_28 - .L_27)
.L_27:
        /*0098*/ 	.word	0x00000000


	//----- nvinfo : EIATTR_CBANK_PARAM_SIZE
	.align		4
.L_28:
        /*009c*/ 	.byte	0x03, 0x19
        /*009e*/ 	.short	0x0024


	//----- nvinfo : EIATTR_PARAM_CBANK
	.align		4
        /*00a0*/ 	.byte	0x04, 0x0a
        /*00a2*/ 	.short	(.L_30 - .L_29)
	.align		4
.L_29:
        /*00a4*/ 	.word	index@(.nv.constant0._Z12gaussianBlurPhS_jjPfi)
        /*00a8*/ 	.short	0x0380
        /*00aa*/ 	.short	0x0024


	//----- nvinfo : EIATTR_SW_WAR
	.align		4
.L_30:
        /*00ac*/ 	.byte	0x04, 0x36
        /*00ae*/ 	.short	(.L_32 - .L_31)
.L_31:
        /*00b0*/ 	.word	0x00000008
.L_32:


//--------------------- .nv.callgraph             --------------------------
	.section	.nv.callgraph,"",@"SHT_CUDA_CALLGRAPH"
	.align	4
	.sectionentsize	8
	.align		4
        /*0000*/ 	.word	0x00000000
	.align		4
        /*0004*/ 	.word	0xffffffff
	.align		4
        /*0008*/ 	.word	index@(_Z12gaussianBlurPhS_jjPfi)
	.align		4
        /*000c*/ 	.word	index@(vprintf)
	.align		4
        /*0010*/ 	.word	0x00000000
	.align		4
        /*0014*/ 	.word	0xfffffffe
	.align		4
        /*0018*/ 	.word	0x00000000
	.align		4
        /*001c*/ 	.word	0xfffffffd
	.align		4
        /*0020*/ 	.word	0x00000000
	.align		4
        /*0024*/ 	.word	0xfffffffc


//--------------------- .nv.constant4             --------------------------
	.section	.nv.constant4,"a",@progbits
	.align	8
	.align		8
.nv.constant4:
        /*0000*/ 	.dword	vprintf
	.align		8
        /*0008*/ 	.dword	$str


//--------------------- .text._Z12gaussianBlurPhS_jjPfi --------------------------
	.section	.text._Z12gaussianBlurPhS_jjPfi,"ax",@progbits
	.align	128
        .global         _Z12gaussianBlurPhS_jjPfi
        .type           _Z12gaussianBlurPhS_jjPfi,@function
        .size           _Z12gaussianBlurPhS_jjPfi,(.L_x_2 - _Z12gaussianBlurPhS_jjPfi)
        .other          _Z12gaussianBlurPhS_jjPfi,@"STO_CUDA_ENTRY STV_DEFAULT"
_Z12gaussianBlurPhS_jjPfi:
.text._Z12gaussianBlurPhS_jjPfi:
[----:B------:R-:W0:Y:S01]  /*0000*/  LDC R1, c[0x0][0x37c] ;  /* 0x0000df00ff017b82 */ /* 0x000e220000000800 */
[----:B------:R-:W1:Y:S01]  /*0010*/  S2R R3, SR_CTAID.Y ;  /* 0x0000000000037919 */ /* 0x000e620000002600 */
[----:B------:R-:W2:Y:S01]  /*0020*/  LDCU.64 UR6, c[0x0][0x390] ;  /* 0x00007200ff0677ac */ /* 0x000ea20008000a00 */
[----:B0-----:R-:W-:Y:S01]  /*0030*/  VIADD R1, R1, 0xfffffff8 ;  /* 0xfffffff801017836 */ /* 0x001fe20000000000 */
[----:B------:R-:W1:Y:S01]  /*0040*/  S2R R0, SR_TID.Y ;  /* 0x0000000000007919 */ /* 0x000e620000002200 */
[----:B------:R-:W0:Y:S01]  /*0050*/  LDCU UR4, c[0x0][0x2f8] ;  /* 0x00005f00ff0477ac */ /* 0x000e220008000800 */
[----:B------:R-:W3:Y:S01]  /*0060*/  S2R R2, SR_CTAID.X ;  /* 0x0000000000027919 */ /* 0x000ee20000002500 */
[----:B------:R-:W4:Y:S01]  /*0070*/  LDCU UR5, c[0x0][0x2fc] ;  /* 0x00005f80ff0577ac */ /* 0x000f220008000800 */
[----:B------:R-:W3:Y:S01]  /*0080*/  S2R R5, SR_TID.X ;  /* 0x0000000000057919 */ /* 0x000ee20000002100 */
[----:B0-----:R-:W-:-:S05]  /*0090*/  IADD3 R6, P1, PT, R1, UR4, RZ ;  /* 0x0000000401067c10 */ /* 0x001fca000ff3e0ff */
[----:B----4-:R-:W-:Y:S02]  /*00a0*/  IMAD.X R7, RZ, RZ, UR5, P1 ;  /* 0x00000005ff077e24 */ /* 0x010fe400088e06ff */
[----:B-1----:R-:W-:-:S05]  /*00b0*/  IMAD R3, R3, 0x10, R0 ;  /* 0x0000001003037824 */ /* 0x002fca00078e0200 */
[----:B--2---:R-:W-:Y:S01]  /*00c0*/  ISETP.GE.U32.AND P0, PT, R3, UR6, PT ;  /* 0x0000000603007c0c */ /* 0x004fe2000bf06070 */
[----:B---3--:R-:W-:-:S05]  /*00d0*/  IMAD R2, R2, 0x10, R5 ;  /* 0x0000001002027824 */ /* 0x008fca00078e0205 */
[----:B------:R-:W-:-:S13]  /*00e0*/  ISETP.GE.U32.OR P0, PT, R2, UR7, P0 ;  /* 0x0000000702007c0c */ /* 0x000fda0008706470 */
[----:B------:R-:W-:Y:S05]  /*00f0*/  @P0 EXIT ;  /* 0x000000000000094d */ /* 0x000fea0003800000 */
[----:B------:R-:W-:Y:S01]  /*0100*/  IMAD R2, R3, UR6, R2 ;  /* 0x0000000603027c24 */ /* 0x000fe2000f8e0202 */
[----:B------:R-:W-:Y:S01]  /*0110*/  MOV R0, 0x0 ;  /* 0x0000000000007802 */ /* 0x000fe20000000f00 */
[----:B------:R-:W0:Y:S03]  /*0120*/  LDCU.64 UR4, c[0x4][0x8] ;  /* 0x01000100ff0477ac */ /* 0x000e260008000a00 */
[----:B------:R1:W-:Y:S01]  /*0130*/  STL [R1], R2 ;  /* 0x0000000201007387 */ /* 0x0003e20000100800 */
[----:B------:R1:W2:Y:S01]  /*0140*/  LDC.64 R8, c[0x4][R0] ;  /* 0x0100000000087b82 */ /* 0x0002a20000000a00 */
[----:B------:R-:W3:Y:S01]  /*0150*/  LDCU.64 UR36, c[0x0][0x358] ;  /* 0x00006b00ff2477ac */ /* 0x000ee20008000a00 */
[----:B0-----:R-:W-:Y:S02]  /*0160*/  IMAD.U32 R4, RZ, RZ, UR4 ;  /* 0x00000004ff047e24 */ /* 0x001fe4000f8e00ff */
[----:B-1----:R-:W-:-:S07]  /*0170*/  IMAD.U32 R5, RZ, RZ, UR5 ;  /* 0x00000005ff057e24 */ /* 0x002fce000f8e00ff */
[----:B------:R-:W-:-:S07]  /*0180*/  LEPC R20, `(.L_x_0) ;  /* 0x000000001014794e */ /* 0x000fce0000000000 */
[----:B--23--:R-:W-:Y:S05]  /*0190*/  CALL.ABS.NOINC R8 ;  /* 0x0000000008007343 */ /* 0x00cfea0003c00000 */
.L_x_0:
[----:B------:R-:W0:Y:S02]  /*01a0*/  LDCU.64 UR4, c[0x0][0x388] ;  /* 0x00007100ff0477ac */ /* 0x000e240008000a00 */
[----:B0-----:R-:W-:-:S04]  /*01b0*/  IADD3 R4, P0, PT, R2, UR4, RZ ;  /* 0x0000000402047c10 */ /* 0x001fc8000ff1e0ff */
[----:B------:R-:W-:-:S05]  /*01c0*/  LEA.HI.X.SX32 R5, R2, UR5, 0x1, P0 ;  /* 0x0000000502057c11 */ /* 0x000fca00080f0eff */
[----:B------:R-:W-:Y:S01]  /*01d0*/  STG.E.U8 desc[UR36][R4.64], RZ ;  /* 0x000000ff04007986 */ /* 0x000fe2000c101124 */
[----:B------:R-:W-:Y:S05]  /*01e0*/  EXIT ;  /* 0x000000000000794d */ /* 0x000fea0003800000 */
.L_x_1:
[----:B------:R-:W-:-:S00]  /*01f0*/  BRA `(.L_x_1) ;  /* 0xfffffffc00fc7947 */ /* 0x000fc0000383ffff */
[----:B------:R-:W-:-:S00]  /*0200*/  NOP ;  /* 0x0000000000007918 */ /* 0x000fc00000000000 */
[----:B------:R-:W-:-:S00]  /*0210*/  NOP ;  /* 0x0000000000007918 */ /* 0x000fc00000000000 */
[----:B------:R-:W-:-:S00]  /*0220*/  NOP ;  /* 0x0000000000007918 */ /* 0x000fc00000000000 */
[----:B------:R-:W-:-:S00]  /*0230*/  NOP ;  /* 0x0000000000007918 */ /* 0x000fc00000000000 */
[----:B------:R-:W-:-:S00]  /*0240*/  NOP ;  /* 0x0000000000007918 */ /* 0x000fc00000000000 */
[----:B------:R-:W-:-:S00]  /*0250*/  NOP ;  /* 0x0000000000007918 */ /* 0x000fc00000000000 */
[----:B------:R-:W-:-:S00]  /*0260*/  NOP ;  /* 0x0000000000007918 */ /* 0x000fc00000000000 */
[----:B------:R-:W-:-:S00]  /*0270*/  NOP ;  /* 0x0000000000007918 */ /* 0x000fc00000000000 */
.L_x_2:


//--------------------- .nv.global.init           --------------------------
	.section	.nv.global.init,"aw",@progbits
.nv.global.init:
	.type		$str,@object
	.size		$str,(.L_0 - $str)
$str:
        /*0000*/ 	.byte	0x74, 0x68, 0x72, 0x65, 0x61, 0x64, 0x3a, 0x20, 0x25, 0x64, 0x20, 0x72, 0x65, 0x61, 0x63, 0x68
        /*0010*/ 	.byte	0x65, 0x64, 0x0a, 0x00
.L_0:


//--------------------- .nv.shared.reserved.0     --------------------------
	.section	.nv.shared.reserved.0,"aw",@nobits
	.weak		__nv_reservedSMEM_offset_0_alias
	.size		__nv_reservedSMEM_offset_0_alias, 0, 64
	.other		__nv_reservedSMEM_offset_0_alias,@"STO_CUDA_RESERVED_SHARED STV_DEFAULT"
__nv_reservedSMEM_offset_0_alias:
	.zero		0
	.zero		64


//--------------------- .nv.constant0._Z12gaussianBlurPhS_jjPfi --------------------------
	.section	.nv.constant0._Z12gaussianBlurPhS_jjPfi,"a",@progbits
	.sectionflags	@""
	.align	4
.nv.constant0._Z12gaussianBlurPhS_jjPfi:
	.zero		932


//--------------------- SYMBOLS --------------------------

	.type		.nv.reservedSmem.offset0,@object
	.size		.nv.reservedSmem.offset0,0x4
	.type		vprintf,@function
